	.headerflags	@"EF_CUDA_TEXMODE_UNIFIED EF_CUDA_64BIT_ADDRESS EF_CUDA_SM86 EF_CUDA_VIRTUAL_SM(EF_CUDA_SM86)"
	.elftype	@"ET_EXEC"


//--------------------- .nv.info                  --------------------------
	.section	.nv.info,"",@"SHT_CUDA_INFO"
	.align	4


	//----- nvinfo : EIATTR_REGCOUNT
	.align		4
        /*0000*/ 	.byte	0x04, 0x2f
        /*0002*/ 	.short	(.L_1 - .L_0)
	.align		4
.L_0:
        /*0004*/ 	.word	index@(fused_layer_norm_cast1_kernel)
        /*0008*/ 	.word	0x00000028


	//----- nvinfo : EIATTR_MAX_STACK_SIZE
	.align		4
.L_1:
        /*000c*/ 	.byte	0x04, 0x23
        /*000e*/ 	.short	(.L_3 - .L_2)
	.align		4
.L_2:
        /*0010*/ 	.word	index@($fused_layer_norm_cast1_kernel$__cuda_sm20_sqrt_rn_f32_slowpath)
        /*0014*/ 	.word	0x00000000


	//----- nvinfo : EIATTR_MIN_STACK_SIZE
	.align		4
.L_3:
        /*0018*/ 	.byte	0x04, 0x12
        /*001a*/ 	.short	(.L_5 - .L_4)
	.align		4
.L_4:
        /*001c*/ 	.word	index@($fused_layer_norm_cast1_kernel$__cuda_sm20_sqrt_rn_f32_slowpath)
        /*0020*/ 	.word	0x00000000


	//----- nvinfo : EIATTR_FRAME_SIZE
	.align		4
.L_5:
        /*0024*/ 	.byte	0x04, 0x11
        /*0026*/ 	.short	(.L_7 - .L_6)
	.align		4
.L_6:
        /*0028*/ 	.word	index@($fused_layer_norm_cast1_kernel$__cuda_sm20_sqrt_rn_f32_slowpath)
        /*002c*/ 	.word	0x00000000


	//----- nvinfo : EIATTR_MAX_STACK_SIZE
	.align		4
.L_7:
        /*0030*/ 	.byte	0x04, 0x23
        /*0032*/ 	.short	(.L_9 - .L_8)
	.align		4
.L_8:
        /*0034*/ 	.word	index@($fused_layer_norm_cast1_kernel$__cuda_sm20_rcp_rn_f32_slowpath)
        /*0038*/ 	.word	0x00000000


	//----- nvinfo : EIATTR_MIN_STACK_SIZE
	.align		4
.L_9:
        /*003c*/ 	.byte	0x04, 0x12
        /*003e*/ 	.short	(.L_11 - .L_10)
	.align		4
.L_10:
        /*0040*/ 	.word	index@($fused_layer_norm_cast1_kernel$__cuda_sm20_rcp_rn_f32_slowpath)
        /*0044*/ 	.word	0x00000000


	//----- nvinfo : EIATTR_FRAME_SIZE
	.align		4
.L_11:
        /*0048*/ 	.byte	0x04, 0x11
        /*004a*/ 	.short	(.L_13 - .L_12)
	.align		4
.L_12:
        /*004c*/ 	.word	index@($fused_layer_norm_cast1_kernel$__cuda_sm20_rcp_rn_f32_slowpath)
        /*0050*/ 	.word	0x00000000


	//----- nvinfo : EIATTR_MAX_STACK_SIZE
	.align		4
.L_13:
        /*0054*/ 	.byte	0x04, 0x23
        /*0056*/ 	.short	(.L_15 - .L_14)
	.align		4
.L_14:
        /*0058*/ 	.word	index@(fused_layer_norm_cast1_kernel)
        /*005c*/ 	.word	0x00000000


	//----- nvinfo : EIATTR_MIN_STACK_SIZE
	.align		4
.L_15:
        /*0060*/ 	.byte	0x04, 0x12
        /*0062*/ 	.short	(.L_17 - .L_16)
	.align		4
.L_16:
        /*0064*/ 	.word	index@(fused_layer_norm_cast1_kernel)
        /*0068*/ 	.word	0x00000000


	//----- nvinfo : EIATTR_FRAME_SIZE
	.align		4
.L_17:
        /*006c*/ 	.byte	0x04, 0x11
        /*006e*/ 	.short	(.L_19 - .L_18)
	.align		4
.L_18:
        /*0070*/ 	.word	index@(fused_layer_norm_cast1_kernel)
        /*0074*/ 	.word	0x00000000
.L_19:


//--------------------- .nv.info.fused_layer_norm_cast1_kernel --------------------------
	.section	.nv.info.fused_layer_norm_cast1_kernel,"",@"SHT_CUDA_INFO"
	.align	4


	//----- nvinfo : EIATTR_CUDA_API_VERSION
	.align		4
        /*0000*/ 	.byte	0x04, 0x37
        /*0002*/ 	.short	(.L_21 - .L_20)
.L_20:
        /*0004*/ 	.word	0x00000076


	//----- nvinfo : EIATTR_SW2861232_WAR
	.align		4
.L_21:
        /*0008*/ 	.byte	0x01, 0x35
	.zero		2


	//----- nvinfo : EIATTR_PARAM_CBANK
	.align		4
        /*000c*/ 	.byte	0x04, 0x0a
        /*000e*/ 	.short	(.L_23 - .L_22)
	.align		4
.L_22:
        /*0010*/ 	.word	index@(.nv.constant0.fused_layer_norm_cast1_kernel)
        /*0014*/ 	.short	0x0160
        /*0016*/ 	.short	0x0028


	//----- nvinfo : EIATTR_CBANK_PARAM_SIZE
	.align		4
.L_23:
        /*0018*/ 	.byte	0x03, 0x19
        /*001a*/ 	.short	0x0028


	//----- nvinfo : EIATTR_KPARAM_INFO
	.align		4
        /*001c*/ 	.byte	0x04, 0x17
        /*001e*/ 	.short	(.L_25 - .L_24)
.L_24:
        /*0020*/ 	.word	0x00000000
        /*0024*/ 	.short	0x0004
        /*0026*/ 	.short	0x0020
        /*0028*/ 	.byte	0x00, 0xf0, 0x21, 0x00


	//----- nvinfo : EIATTR_KPARAM_INFO
	.align		4
.L_25:
        /*002c*/ 	.byte	0x04, 0x17
        /*002e*/ 	.short	(.L_27 - .L_26)
.L_26:
        /*0030*/ 	.word	0x00000000
        /*0034*/ 	.short	0x0003
        /*0036*/ 	.short	0x0018
        /*0038*/ 	.byte	0x00, 0xf0, 0x21, 0x00


	//----- nvinfo : EIATTR_KPARAM_INFO
	.align		4
.L_27:
        /*003c*/ 	.byte	0x04, 0x17
        /*003e*/ 	.short	(.L_29 - .L_28)
.L_28:
        /*0040*/ 	.word	0x00000000
        /*0044*/ 	.short	0x0002
        /*0046*/ 	.short	0x0010
        /*0048*/ 	.byte	0x00, 0xf0, 0x21, 0x00


	//----- nvinfo : EIATTR_KPARAM_INFO
	.align		4
.L_29:
        /*004c*/ 	.byte	0x04, 0x17
        /*004e*/ 	.short	(.L_31 - .L_30)
.L_30:
        /*0050*/ 	.word	0x00000000
        /*0054*/ 	.short	0x0001
        /*0056*/ 	.short	0x0008
        /*0058*/ 	.byte	0x00, 0xf0, 0x21, 0x00


	//----- nvinfo : EIATTR_KPARAM_INFO
	.align		4
.L_31:
        /*005c*/ 	.byte	0x04, 0x17
        /*005e*/ 	.short	(.L_33 - .L_32)
.L_32:
        /*0060*/ 	.word	0x00000000
        /*0064*/ 	.short	0x0000
        /*0066*/ 	.short	0x0000
        /*0068*/ 	.byte	0x00, 0xf0, 0x21, 0x00


	//----- nvinfo : EIATTR_MAXREG_COUNT
	.align		4
.L_33:
        /*006c*/ 	.byte	0x03, 0x1b
        /*006e*/ 	.short	0x00ff


	//----- nvinfo : EIATTR_COOP_GROUP_INSTR_OFFSETS
	.align		4
        /*0070*/ 	.byte	0x04, 0x28
        /*0072*/ 	.short	(.L_35 - .L_34)


	//   ....[0]....
.L_34:
        /*0074*/ 	.word	0x00000520


	//   ....[1]....
        /*0078*/ 	.word	0x00000530


	//   ....[2]....
        /*007c*/ 	.word	0x00000560


	//   ....[3]....
        /*0080*/ 	.word	0x00000570


	//   ....[4]....
        /*0084*/ 	.word	0x000005a0


	//   ....[5]....
        /*0088*/ 	.word	0x000005b0


	//   ....[6]....
        /*008c*/ 	.word	0x000005f0


	//   ....[7]....
        /*0090*/ 	.word	0x00000610


	//   ....[8]....
        /*0094*/ 	.word	0x00000640


	//   ....[9]....
        /*0098*/ 	.word	0x00000650


	//   ....[10]....
        /*009c*/ 	.word	0x000006e0


	//   ....[11]....
        /*00a0*/ 	.word	0x000006f0


	//   ....[12]....
        /*00a4*/ 	.word	0x00000720


	//   ....[13]....
        /*00a8*/ 	.word	0x00000730


	//----- nvinfo : EIATTR_EXIT_INSTR_OFFSETS
	.align		4
.L_35:
        /*00ac*/ 	.byte	0x04, 0x1c
        /*00ae*/ 	.short	(.L_37 - .L_36)


	//   ....[0]....
.L_36:
        /*00b0*/ 	.word	0x00001480


	//----- nvinfo : EIATTR_MAX_THREADS
	.align		4
.L_37:
        /*00b4*/ 	.byte	0x04, 0x05
        /*00b6*/ 	.short	(.L_39 - .L_38)
.L_38:
        /*00b8*/ 	.word	0x00000080
        /*00bc*/ 	.word	0x00000001
        /*00c0*/ 	.word	0x00000001


	//----- nvinfo : EIATTR_CRS_STACK_SIZE
	.align		4
.L_39:
        /*00c4*/ 	.byte	0x04, 0x1e
        /*00c6*/ 	.short	(.L_41 - .L_40)
.L_40:
        /*00c8*/ 	.word	0x00000000
.L_41:


//--------------------- .nv.rel.action            --------------------------
	.section	.nv.rel.action,"",@"SHT_CUDA_RELOCINFO"
	.align	8
	.sectionentsize	8
        /*0000*/ 	.byte	0x4b, 0x00, 0x00, 0x00, 0x00, 0x00, 0x00, 0x00, 0x00, 0x02, 0x02, 0x08, 0x10, 0x0a, 0x2f, 0x22
        /* <DEDUP_REMOVED lines=13> */


//--------------------- .nv.constant0.fused_layer_norm_cast1_kernel --------------------------
	.section	.nv.constant0.fused_layer_norm_cast1_kernel,"a",@progbits
	.align	4
.nv.constant0.fused_layer_norm_cast1_kernel:
	.zero		392


//--------------------- .text.fused_layer_norm_cast1_kernel --------------------------
	.section	.text.fused_layer_norm_cast1_kernel,"ax",@progbits
	.sectionflags	@"SHF_BARRIERS=1"
	.sectioninfo	@"SHI_REGISTERS=40"
	.align	128
        .global         fused_layer_norm_cast1_kernel
        .type           fused_layer_norm_cast1_kernel,@function
        .size           fused_layer_norm_cast1_kernel,(.L_x_10 - fused_layer_norm_cast1_kernel)
        .other          fused_layer_norm_cast1_kernel,@"STO_CUDA_ENTRY STV_DEFAULT"
fused_layer_norm_cast1_kernel:
.text.fused_layer_norm_cast1_kernel:
[----:B------:R-:W-:-:S02]  /*0000*/  MOV R1, c[0x0][0x28] ;  /* 0x00000a0000017a02 */ /* 0x000fc40000000f00 */
[----:B------:R-:W0:Y:S01]  /*0010*/  S2R R8, SR_TID.X ;  /* 0x0000000000087919 */ /* 0x000e220000002100 */
[----:B------:R-:W-:-:S03]  /*0020*/  ULDC.64 UR4, c[0x0][0x118] ;  /* 0x0000460000047ab9 */ /* 0x000fc60000000a00 */
[----:B------:R-:W1:Y:S01]  /*0030*/  S2R R9, SR_CTAID.X ;  /* 0x0000000000097919 */ /* 0x000e620000002500 */
[----:B0-----:R-:W-:-:S06]  /*0040*/  IMAD.WIDE.U32 R10, R8, 0x4, RZ ;  /* 0x00000004080a7825 */ /* 0x001fcc00078e00ff */
[----:B-1----:R-:W-:-:S05]  /*0050*/  IMAD.WIDE.U32 R4, R9, 0xa00, R10 ;  /* 0x00000a0009047825 */ /* 0x002fca00078e000a */
[----:B------:R-:W-:-:S04]  /*0060*/  LEA R28, P0, R4, c[0x0][0x168], 0x2 ;  /* 0x00005a00041c7a11 */ /* 0x000fc800078010ff */
[----:B------:R-:W-:-:S05]  /*0070*/  LEA.HI.X R29, R4, c[0x0][0x16c], R5, 0x2, P0 ;  /* 0x00005b00041d7a11 */ /* 0x000fca00000f1405 */
[----:B------:R-:W2:Y:S04]  /*0080*/  LDG.E.128.CONSTANT R4, [R28.64] ;  /* 0x000000041c047981 */ /* 0x000ea8000c1e9d00 */
[----:B------:R-:W3:Y:S04]  /*0090*/  LDG.E.128.CONSTANT R12, [R28.64+0x800] ;  /* 0x000800041c0c7981 */ /* 0x000ee8000c1e9d00 */
[----:B------:R-:W4:Y:S04]  /*00a0*/  LDG.E.128.CONSTANT R16, [R28.64+0x1000] ;  /* 0x001000041c107981 */ /* 0x000f28000c1e9d00 */
[----:B------:R-:W5:Y:S04]  /*00b0*/  LDG.E.128.CONSTANT R20, [R28.64+0x1800] ;  /* 0x001800041c147981 */ /* 0x000f68000c1e9d00 */
[----:B------:R-:W5:Y:S01]  /*00c0*/  LDG.E.128.CONSTANT R24, [R28.64+0x2000] ;  /* 0x002000041c187981 */ /* 0x000f62000c1e9d00 */
[----:B------:R-:W-:-:S02]  /*00d0*/  LEA R10, R10, 0x30, 0x2 ;  /* 0x000000300a0a7811 */ /* 0x000fc400078e10ff */
[C---:B------:R-:W-:Y:S02]  /*00e0*/  LOP3.LUT P0, RZ, R8.reuse, 0x1f, RZ, 0xc0, !PT ;  /* 0x0000001f08ff7812 */ /* 0x040fe4000780c0ff */
[----:B------:R-:W-:Y:S01]  /*00f0*/  ISETP.GT.U32.AND P1, PT, R8, 0x3, PT ;  /* 0x000000030800780c */ /* 0x000fe20003f24070 */
[----:B--2---:R-:W-:Y:S04]  /*0100*/  STS.128 [R10], R4 ;  /* 0x000000040a007388 */ /* 0x004fe80000000c00 */
[----:B---3--:R-:W-:Y:S04]  /*0110*/  STS.128 [R10+0x800], R12 ;  /* 0x0008000c0a007388 */ /* 0x008fe80000000c00 */
[----:B----4-:R-:W-:Y:S04]  /*0120*/  STS.128 [R10+0x1000], R16 ;  /* 0x001000100a007388 */ /* 0x010fe80000000c00 */
[----:B-----5:R-:W-:Y:S04]  /*0130*/  STS.128 [R10+0x1800], R20 ;  /* 0x001800140a007388 */ /* 0x020fe80000000c00 */
[----:B------:R-:W-:Y:S04]  /*0140*/  STS.128 [R10+0x2000], R24 ;  /* 0x002000180a007388 */ /* 0x000fe80000000c00 */
[----:B------:R-:W-:Y:S06]  /*0150*/  BAR.SYNC 0x0 ;  /* 0x0000000000007b1d */ /* 0x000fec0000000000 */
[----:B------:R-:W0:Y:S04]  /*0160*/  LDS R0, [R8.X4+0x30] ;  /* 0x0000300008007984 */ /* 0x000e280000004800 */
[----:B------:R-:W1:Y:S04]  /*0170*/  LDS R11, [R8.X4+0x230] ;  /* 0x00023000080b7984 */ /* 0x000e680000004800 */
[----:B------:R-:W2:Y:S04]  /*0180*/  LDS R31, [R8.X4+0x430] ;  /* 0x00043000081f7984 */ /* 0x000ea80000004800 */
[----:B------:R-:W3:Y:S04]  /*0190*/  LDS R28, [R8.X4+0x630] ;  /* 0x00063000081c7984 */ /* 0x000ee80000004800 */
[----:B------:R-:W4:Y:S04]  /*01a0*/  LDS R30, [R8.X4+0x830] ;  /* 0x00083000081e7984 */ /* 0x000f280000004800 */
[----:B------:R-:W5:Y:S04]  /*01b0*/  LDS R32, [R8.X4+0xa30] ;  /* 0x000a300008207984 */ /* 0x000f680000004800 */
[----:B------:R-:W5:Y:S04]  /*01c0*/  LDS R34, [R8.X4+0xc30] ;  /* 0x000c300008227984 */ /* 0x000f680000004800 */
[----:B------:R-:W5:Y:S04]  /*01d0*/  LDS R16, [R8.X4+0xe30] ;  /* 0x000e300008107984 */ /* 0x000f680000004800 */
[----:B------:R-:W5:Y:S04]  /*01e0*/  LDS R6, [R8.X4+0x1030] ;  /* 0x0010300008067984 */ /* 0x000f680000004800 */
[----:B------:R-:W5:Y:S04]  /*01f0*/  LDS R4, [R8.X4+0x1230] ;  /* 0x0012300008047984 */ /* 0x000f680000004800 */
[----:B------:R-:W5:Y:S01]  /*0200*/  LDS R5, [R8.X4+0x1430] ;  /* 0x0014300008057984 */ /* 0x000f620000004800 */
[----:B0-----:R-:W-:Y:S01]  /*0210*/  FADD R7, RZ, R0 ;  /* 0x00000000ff077221 */ /* 0x001fe20000000000 */
[----:B------:R-:W-:-:S02]  /*0220*/  FFMA R10, R0, R0, RZ ;  /* 0x00000000000a7223 */ /* 0x000fc400000000ff */
[----:B------:R-:W0:Y:S01]  /*0230*/  LDS R0, [R8.X4+0x1630] ;  /* 0x0016300008007984 */ /* 0x000e220000004800 */
[----:B-1----:R-:W-:Y:S01]  /*0240*/  FADD R12, R7, R11 ;  /* 0x0000000b070c7221 */ /* 0x002fe20000000000 */
[----:B------:R-:W-:Y:S02]  /*0250*/  FFMA R10, R11, R11, R10 ;  /* 0x0000000b0b0a7223 */ /* 0x000fe4000000000a */
[----:B------:R-:W1:Y:S01]  /*0260*/  LDS R7, [R8.X4+0x1830] ;  /* 0x0018300008077984 */ /* 0x000e620000004800 */
[----:B--2---:R-:W-:Y:S01]  /*0270*/  FADD R12, R12, R31 ;  /* 0x0000001f0c0c7221 */ /* 0x004fe20000000000 */
[----:B------:R-:W-:Y:S02]  /*0280*/  FFMA R31, R31, R31, R10 ;  /* 0x0000001f1f1f7223 */ /* 0x000fe4000000000a */
[----:B------:R-:W2:Y:S01]  /*0290*/  LDS R10, [R8.X4+0x1a30] ;  /* 0x001a3000080a7984 */ /* 0x000ea20000004800 */
[----:B---3--:R-:W-:Y:S01]  /*02a0*/  FADD R12, R12, R28 ;  /* 0x0000001c0c0c7221 */ /* 0x008fe20000000000 */
[----:B------:R-:W-:-:S02]  /*02b0*/  FFMA R31, R28, R28, R31 ;  /* 0x0000001c1c1f7223 */ /* 0x000fc4000000001f */
[----:B------:R-:W3:Y:S01]  /*02c0*/  LDS R11, [R8.X4+0x1c30] ;  /* 0x001c3000080b7984 */ /* 0x000ee20000004800 */
[----:B----4-:R-:W-:Y:S01]  /*02d0*/  FADD R13, R12, R30 ;  /* 0x0000001e0c0d7221 */ /* 0x010fe20000000000 */
[----:B------:R-:W-:Y:S02]  /*02e0*/  FFMA R31, R30, R30, R31 ;  /* 0x0000001e1e1f7223 */ /* 0x000fe4000000001f */
[----:B------:R-:W4:Y:S01]  /*02f0*/  LDS R12, [R8.X4+0x1e30] ;  /* 0x001e3000080c7984 */ /* 0x000f220000004800 */
[----:B-----5:R-:W-:Y:S01]  /*0300*/  FADD R14, R13, R32 ;  /* 0x000000200d0e7221 */ /* 0x020fe20000000000 */
[----:B------:R-:W-:Y:S02]  /*0310*/  FFMA R31, R32, R32, R31 ;  /* 0x00000020201f7223 */ /* 0x000fe4000000001f */
[----:B------:R-:W5:Y:S01]  /*0320*/  LDS R13, [R8.X4+0x2030] ;  /* 0x00203000080d7984 */ /* 0x000f620000004800 */
[----:B------:R-:W-:Y:S01]  /*0330*/  FADD R15, R14, R34 ;  /* 0x000000220e0f7221 */ /* 0x000fe20000000000 */
[----:B------:R-:W-:-:S02]  /*0340*/  FFMA R31, R34, R34, R31 ;  /* 0x00000022221f7223 */ /* 0x000fc4000000001f */
[----:B------:R-:W5:Y:S01]  /*0350*/  LDS R14, [R8.X4+0x2230] ;  /* 0x00223000080e7984 */ /* 0x000f620000004800 */
[----:B------:R-:W-:Y:S01]  /*0360*/  FADD R17, R15, R16 ;  /* 0x000000100f117221 */ /* 0x000fe20000000000 */
[----:B------:R-:W-:Y:S02]  /*0370*/  FFMA R31, R16, R16, R31 ;  /* 0x00000010101f7223 */ /* 0x000fe4000000001f */
[----:B------:R-:W5:Y:S01]  /*0380*/  LDS R15, [R8.X4+0x2430] ;  /* 0x00243000080f7984 */ /* 0x000f620000004800 */
[----:B------:R-:W-:Y:S01]  /*0390*/  FADD R17, R17, R6 ;  /* 0x0000000611117221 */ /* 0x000fe20000000000 */
[----:B------:R-:W-:Y:S02]  /*03a0*/  FFMA R31, R6, R6, R31 ;  /* 0x00000006061f7223 */ /* 0x000fe4000000001f */
[----:B------:R-:W5:Y:S01]  /*03b0*/  LDS R6, [R8.X4+0x2630] ;  /* 0x0026300008067984 */ /* 0x000f620000004800 */
[----:B------:R-:W-:Y:S01]  /*03c0*/  FADD R16, R17, R4 ;  /* 0x0000000411107221 */ /* 0x000fe20000000000 */
[----:B------:R-:W-:-:S03]  /*03d0*/  FFMA R4, R4, R4, R31 ;  /* 0x0000000404047223 */ /* 0x000fc6000000001f */
[----:B------:R-:W-:Y:S01]  /*03e0*/  FADD R17, R16, R5 ;  /* 0x0000000510117221 */ /* 0x000fe20000000000 */
[----:B------:R-:W-:-:S03]  /*03f0*/  FFMA R5, R5, R5, R4 ;  /* 0x0000000505057223 */ /* 0x000fc60000000004 */
[----:B0-----:R-:W-:Y:S01]  /*0400*/  FADD R4, R17, R0 ;  /* 0x0000000011047221 */ /* 0x001fe20000000000 */
[----:B------:R-:W-:-:S03]  /*0410*/  FFMA R0, R0, R0, R5 ;  /* 0x0000000000007223 */ /* 0x000fc60000000005 */
[----:B-1----:R-:W-:Y:S01]  /*0420*/  FADD R5, R4, R7 ;  /* 0x0000000704057221 */ /* 0x002fe20000000000 */
[----:B------:R-:W-:-:S03]  /*0430*/  FFMA R7, R7, R7, R0 ;  /* 0x0000000707077223 */ /* 0x000fc60000000000 */
[----:B--2---:R-:W-:Y:S01]  /*0440*/  FADD R0, R5, R10 ;  /* 0x0000000a05007221 */ /* 0x004fe20000000000 */
[----:B------:R-:W-:-:S03]  /*0450*/  FFMA R10, R10, R10, R7 ;  /* 0x0000000a0a0a7223 */ /* 0x000fc60000000007 */
[----:B---3--:R-:W-:Y:S01]  /*0460*/  FADD R5, R0, R11 ;  /* 0x0000000b00057221 */ /* 0x008fe20000000000 */
[----:B------:R-:W-:-:S03]  /*0470*/  FFMA R11, R11, R11, R10 ;  /* 0x0000000b0b0b7223 */ /* 0x000fc6000000000a */
[----:B----4-:R-:W-:Y:S01]  /*0480*/  FADD R0, R5, R12 ;  /* 0x0000000c05007221 */ /* 0x010fe20000000000 */
[----:B------:R-:W-:-:S03]  /*0490*/  FFMA R12, R12, R12, R11 ;  /* 0x0000000c0c0c7223 */ /* 0x000fc6000000000b */
[----:B-----5:R-:W-:Y:S01]  /*04a0*/  FADD R5, R0, R13 ;  /* 0x0000000d00057221 */ /* 0x020fe20000000000 */
[----:B------:R-:W-:-:S03]  /*04b0*/  FFMA R13, R13, R13, R12 ;  /* 0x0000000d0d0d7223 */ /* 0x000fc6000000000c */
[----:B------:R-:W-:Y:S01]  /*04c0*/  FADD R0, R5, R14 ;  /* 0x0000000e05007221 */ /* 0x000fe20000000000 */
[----:B------:R-:W-:-:S03]  /*04d0*/  FFMA R14, R14, R14, R13 ;  /* 0x0000000e0e0e7223 */ /* 0x000fc6000000000d */
[----:B------:R-:W-:Y:S01]  /*04e0*/  FADD R5, R0, R15 ;  /* 0x0000000f00057221 */ /* 0x000fe20000000000 */
[----:B------:R-:W-:-:S03]  /*04f0*/  FFMA R15, R15, R15, R14 ;  /* 0x0000000f0f0f7223 */ /* 0x000fc6000000000e */
[----:B------:R-:W-:Y:S01]  /*0500*/  FADD R5, R5, R6 ;  /* 0x0000000605057221 */ /* 0x000fe20000000000 */
[----:B------:R-:W-:-:S04]  /*0510*/  FFMA R15, R6, R6, R15 ;  /* 0x00000006060f7223 */ /* 0x000fc8000000000f */
[----:B------:R-:W0:Y:S04]  /*0520*/  SHFL.DOWN PT, R0, R5, 0x10, 0x1f ;  /* 0x0a001f0005007f89 */ /* 0x000e2800000e0000 */
[----:B------:R-:W1:Y:S01]  /*0530*/  SHFL.DOWN PT, R4, R15, 0x10, 0x1f ;  /* 0x0a001f000f047f89 */ /* 0x000e6200000e0000 */
[----:B0-----:R-:W-:Y:S01]  /*0540*/  FADD R0, R5, R0 ;  /* 0x0000000005007221 */ /* 0x001fe20000000000 */
[----:B-1----:R-:W-:-:S04]  /*0550*/  FADD R4, R15, R4 ;  /* 0x000000040f047221 */ /* 0x002fc80000000000 */
[----:B------:R-:W0:Y:S04]  /*0560*/  SHFL.DOWN PT, R7, R0, 0x8, 0x1f ;  /* 0x09001f0000077f89 */ /* 0x000e2800000e0000 */
[----:B------:R-:W1:Y:S01]  /*0570*/  SHFL.DOWN PT, R11, R4, 0x8, 0x1f ;  /* 0x09001f00040b7f89 */ /* 0x000e6200000e0000 */
[----:B0-----:R-:W-:Y:S01]  /*0580*/  FADD R7, R0, R7 ;  /* 0x0000000700077221 */ /* 0x001fe20000000000 */
[----:B-1----:R-:W-:-:S04]  /*0590*/  FADD R11, R4, R11 ;  /* 0x0000000b040b7221 */ /* 0x002fc80000000000 */
[----:B------:R-:W0:Y:S04]  /*05a0*/  SHFL.DOWN PT, R6, R7, 0x4, 0x1f ;  /* 0x08801f0007067f89 */ /* 0x000e2800000e0000 */
[----:B------:R-:W1:Y:S01]  /*05b0*/  SHFL.DOWN PT, R10, R11, 0x4, 0x1f ;  /* 0x08801f000b0a7f89 */ /* 0x000e6200000e0000 */
[----:B0-----:R-:W-:Y:S01]  /*05c0*/  FADD R6, R7, R6 ;  /* 0x0000000607067221 */ /* 0x001fe20000000000 */
[----:B------:R-:W-:Y:S01]  /*05d0*/  @!P0 SHF.R.U32.HI R7, RZ, 0x3, R8 ;  /* 0x00000003ff078819 */ /* 0x000fe20000011608 */
[----:B-1----:R-:W-:-:S03]  /*05e0*/  FADD R10, R11, R10 ;  /* 0x0000000a0b0a7221 */ /* 0x002fc60000000000 */
[----:B------:R-:W0:Y:S01]  /*05f0*/  SHFL.DOWN PT, R5, R6, 0x2, 0x1f ;  /* 0x08401f0006057f89 */ /* 0x000e2200000e0000 */
[----:B------:R-:W-:-:S03]  /*0600*/  @!P0 LOP3.LUT R7, R7, 0x1ffffffc, RZ, 0xc0, !PT ;  /* 0x1ffffffc07078812 */ /* 0x000fc600078ec0ff */
[----:B------:R-:W1:Y:S01]  /*0610*/  SHFL.DOWN PT, R13, R10, 0x2, 0x1f ;  /* 0x08401f000a0d7f89 */ /* 0x000e6200000e0000 */
[----:B0-----:R-:W-:Y:S01]  /*0620*/  FADD R5, R6, R5 ;  /* 0x0000000506057221 */ /* 0x001fe20000000000 */
[----:B-1----:R-:W-:-:S04]  /*0630*/  FADD R13, R10, R13 ;  /* 0x0000000d0a0d7221 */ /* 0x002fc80000000000 */
[----:B------:R-:W0:Y:S04]  /*0640*/  SHFL.DOWN PT, R0, R5, 0x1, 0x1f ;  /* 0x08201f0005007f89 */ /* 0x000e2800000e0000 */
[----:B------:R-:W1:Y:S01]  /*0650*/  SHFL.DOWN PT, R4, R13, 0x1, 0x1f ;  /* 0x08201f000d047f89 */ /* 0x000e6200000e0000 */
[----:B0-----:R-:W-:Y:S01]  /*0660*/  @!P0 FADD R0, R5, R0 ;  /* 0x0000000005008221 */ /* 0x001fe20000000000 */
[----:B-1----:R-:W-:-:S04]  /*0670*/  @!P0 FADD R4, R13, R4 ;  /* 0x000000040d048221 */ /* 0x002fc80000000000 */
[----:B------:R-:W-:Y:S04]  /*0680*/  @!P0 STS [R7+0x18], R0 ;  /* 0x0000180007008388 */ /* 0x000fe80000000800 */
[----:B------:R-:W-:Y:S04]  /*0690*/  @!P0 STS [R7+0x8], R4 ;  /* 0x0000080407008388 */ /* 0x000fe80000000800 */
[----:B------:R-:W-:Y:S06]  /*06a0*/  BAR.SYNC 0x0 ;  /* 0x0000000000007b1d */ /* 0x000fec0000000000 */
[----:B------:R-:W0:Y:S01]  /*06b0*/  @!P1 LDS R2, [R8.X4+0x18] ;  /* 0x0000180008029984 */ /* 0x000e220000004800 */
[----:B------:R-:W-:-:S03]  /*06c0*/  ISETP.NE.AND P0, PT, R8, RZ, PT ;  /* 0x000000ff0800720c */ /* 0x000fc60003f05270 */
[----:B------:R-:W1:Y:S04]  /*06d0*/  @!P1 LDS R3, [R8.X4+0x8] ;  /* 0x0000080008039984 */ /* 0x000e680000004800 */
[----:B0-----:R-:W0:Y:S04]  /*06e0*/  SHFL.DOWN PT, R5, R2, 0x2, 0x1f ;  /* 0x08401f0002057f89 */ /* 0x001e2800000e0000 */
[----:B-1----:R-:W1:Y:S01]  /*06f0*/  SHFL.DOWN PT, R6, R3, 0x2, 0x1f ;  /* 0x08401f0003067f89 */ /* 0x002e6200000e0000 */
[----:B0-----:R-:W-:Y:S01]  /*0700*/  FADD R5, R2, R5 ;  /* 0x0000000502057221 */ /* 0x001fe20000000000 */
[----:B-1----:R-:W-:-:S04]  /*0710*/  FADD R6, R3, R6 ;  /* 0x0000000603067221 */ /* 0x002fc80000000000 */
[----:B------:R-:W0:Y:S04]  /*0720*/  SHFL.DOWN PT, R10, R5, 0x1, 0x1f ;  /* 0x08201f00050a7f89 */ /* 0x000e2800000e0000 */
[----:B------:R-:W1:Y:S01]  /*0730*/  SHFL.DOWN PT, R11, R6, 0x1, 0x1f ;  /* 0x08201f00060b7f89 */ /* 0x000e6200000e0000 */
[----:B0-----:R-:W-:Y:S01]  /*0740*/  FADD R10, R5, R10 ;  /* 0x0000000a050a7221 */ /* 0x001fe20000000000 */
[----:B-1----:R-:W-:-:S04]  /*0750*/  FADD R11, R6, R11 ;  /* 0x0000000b060b7221 */ /* 0x002fc80000000000 */
[----:B------:R-:W-:Y:S04]  /*0760*/  @!P0 STS [RZ], R10 ;  /* 0x0000000aff008388 */ /* 0x000fe80000000800 */
[----:B------:R-:W-:Y:S04]  /*0770*/  @!P0 STS [0x4], R11 ;  /* 0x0000040bff008388 */ /* 0x000fe80000000800 */
[----:B------:R-:W-:Y:S06]  /*0780*/  BAR.SYNC 0x0 ;  /* 0x0000000000007b1d */ /* 0x000fec0000000000 */
[----:B------:R-:W0:Y:S04]  /*0790*/  @!P0 LDS R0, [RZ] ;  /* 0x00000000ff008984 */ /* 0x000e280000000800 */
[----:B------:R-:W1:Y:S04]  /*07a0*/  @!P0 LDS R2, [0x4] ;  /* 0x00000400ff028984 */ /* 0x000e680000000800 */
[----:B0-----:R-:W-:Y:S04]  /*07b0*/  @!P0 STS [0x28], R0 ;  /* 0x00002800ff008388 */ /* 0x001fe80000000800 */
[----:B-1----:R-:W-:Y:S04]  /*07c0*/  @!P0 STS [0x2c], R2 ;  /* 0x00002c02ff008388 */ /* 0x002fe80000000800 */
[----:B------:R-:W-:Y:S06]  /*07d0*/  BAR.SYNC 0x0 ;  /* 0x0000000000007b1d */ /* 0x000fec0000000000 */
[----:B------:R-:W0:Y:S04]  /*07e0*/  LDS.64 R4, [0x28] ;  /* 0x00002800ff047984 */ /* 0x000e280000000a00 */
[----:B------:R-:W1:Y:S01]  /*07f0*/  LDS R6, [R8.X4+0x30] ;  /* 0x0000300008067984 */ /* 0x000e620000004800 */
[----:B0-----:R-:W-:-:S04]  /*0800*/  FMUL R31, R4, 0.00039062500582076609135 ;  /* 0x39cccccd041f7820 */ /* 0x001fc80000400000 */
[C---:B------:R-:W-:Y:S01]  /*0810*/  FMUL R4, R31.reuse, R31 ;  /* 0x0000001f1f047220 */ /* 0x040fe20000400000 */
[----:B-1----:R-:W-:-:S03]  /*0820*/  FADD R10, -R31, R6 ;  /* 0x000000061f0a7221 */ /* 0x002fc60000000100 */
[----:B------:R-:W-:Y:S01]  /*0830*/  FFMA R4, R5, 0.00039062500582076609135, -R4 ;  /* 0x39cccccd05047823 */ /* 0x000fe20000000804 */
[----:B------:R-:W-:-:S03]  /*0840*/  MOV R5, RZ ;  /* 0x000000ff00057202 */ /* 0x000fc60000000f00 */
[----:B------:R-:W-:-:S04]  /*0850*/  FADD R0, R4, 9.9999997473787516356e-06 ;  /* 0x3727c5ac04007421 */ /* 0x000fc80000000000 */
[----:B------:R0:W1:Y:S01]  /*0860*/  MUFU.RSQ R3, R0 ;  /* 0x0000000000037308 */ /* 0x0000620000001400 */
[----:B------:R-:W-:-:S04]  /*0870*/  IADD3 R4, R0, -0xd000000, RZ ;  /* 0xf300000000047810 */ /* 0x000fc80007ffe0ff */
[----:B------:R-:W-:Y:S02]  /*0880*/  ISETP.GT.U32.AND P0, PT, R4, 0x727fffff, PT ;  /* 0x727fffff0400780c */ /* 0x000fe40003f04070 */
[----:B------:R-:W-:-:S11]  /*0890*/  MOV R4, R8 ;  /* 0x0000000800047202 */ /* 0x000fd60000000f00 */
[----:B------:R-:W-:Y:S05]  /*08a0*/  @!P0 BRA `(.L_x_0) ;  /* 0x0000003000008947 */ /* 0x000fea0003800000 */
[----:B01----:R-:W-:-:S02]  /*08b0*/  MOV R6, 0x8d0 ;  /* 0x000008d000067802 */ /* 0x003fc40000000f00 */
[----:B------:R-:W-:Y:S05]  /*08c0*/  CALL.REL.NOINC `($fused_layer_norm_cast1_kernel$__cuda_sm20_sqrt_rn_f32_slowpath) ;  /* 0x00000f0000007944 */ /* 0x000fea0003c00000 */
[----:B------:R-:W-:Y:S05]  /*08d0*/  BRA `(.L_x_1) ;  /* 0x0000004000007947 */ /* 0x000fea0003800000 */
.L_x_0:
[----:B01----:R-:W-:Y:S01]  /*08e0*/  FMUL.FTZ R7, R0, R3 ;  /* 0x0000000300077220 */ /* 0x003fe20000410000 */
[----:B------:R-:W-:-:S03]  /*08f0*/  FMUL.FTZ R3, R3, 0.5 ;  /* 0x3f00000003037820 */ /* 0x000fc60000410000 */
[----:B------:R-:W-:-:S04]  /*0900*/  FFMA R0, -R7, R7, R0 ;  /* 0x0000000707007223 */ /* 0x000fc80000000100 */
[----:B------:R-:W-:-:S05]  /*0910*/  FFMA R0, R0, R3, R7 ;  /* 0x0000000300007223 */ /* 0x000fca0000000007 */
.L_x_1:
[----:B------:R-:W-:-:S04]  /*0920*/  IADD3 R2, R0, 0x1800000, RZ ;  /* 0x0180000000027810 */ /* 0x000fc80007ffe0ff */
[----:B------:R-:W-:-:S04]  /*0930*/  LOP3.LUT R2, R2, 0x7f800000, RZ, 0xc0, !PT ;  /* 0x7f80000002027812 */ /* 0x000fc800078ec0ff */
[----:B------:R-:W-:-:S13]  /*0940*/  ISETP.GT.U32.AND P0, PT, R2, 0x1ffffff, PT ;  /* 0x01ffffff0200780c */ /* 0x000fda0003f04070 */
[----:B------:R-:W-:Y:S05]  /*0950*/  @P0 BRA `(.L_x_2) ;  /* 0x0000003000000947 */ /* 0x000fea0003800000 */
[----:B------:R-:W-:-:S02]  /*0960*/  MOV R2, 0x980 ;  /* 0x0000098000027802 */ /* 0x000fc40000000f00 */
[----:B------:R-:W-:Y:S05]  /*0970*/  CALL.REL.NOINC `($fused_layer_norm_cast1_kernel$__cuda_sm20_rcp_rn_f32_slowpath) ;  /* 0x00000b1000007944 */ /* 0x000fea0003c00000 */
[----:B------:R-:W-:Y:S05]  /*0980*/  BRA `(.L_x_3) ;  /* 0x0000004000007947 */ /* 0x000fea0003800000 */
.L_x_2:
[----:B------:R-:W0:Y:S02]  /*0990*/  MUFU.RCP R11, R0 ;  /* 0x00000000000b7308 */ /* 0x000e240000001000 */
[----:B0-----:R-:W-:-:S04]  /*09a0*/  FFMA R2, R11, R0, -1 ;  /* 0xbf8000000b027423 */ /* 0x001fc80000000000 */
[----:B------:R-:W-:-:S04]  /*09b0*/  FADD.FTZ R2, -R2, -RZ ;  /* 0x800000ff02027221 */ /* 0x000fc80000010100 */
[----:B------:R-:W-:-:S01]  /*09c0*/  FFMA R11, R11, R2, R11 ;  /* 0x000000020b0b7223 */ /* 0x000fc2000000000b */
.L_x_3:
[----:B------:R-:W-:Y:S01]  /*09d0*/  SHF.L.U32 R2, R8, 0x2, RZ ;  /* 0x0000000208027819 */ /* 0x000fe200000006ff */
[----:B------:R-:W1:Y:S01]  /*09e0*/  LDS R30, [R8.X4+0x230] ;  /* 0x00023000081e7984 */ /* 0x000e620000004800 */
[----:B0-----:R-:W-:Y:S02]  /*09f0*/  SHF.R.U32.HI R0, RZ, 0x1e, R8 ;  /* 0x0000001eff007819 */ /* 0x001fe40000011608 */
[C---:B------:R-:W-:Y:S01]  /*0a00*/  IADD3 R6, P0, R2.reuse, c[0x0][0x170], RZ ;  /* 0x00005c0002067a10 */ /* 0x040fe20007f1e0ff */
[----:B------:R-:W-:Y:S01]  /*0a10*/  IMAD.WIDE.U32 R4, R9, 0xa00, R4 ;  /* 0x00000a0009047825 */ /* 0x000fe200078e0004 */
[----:B------:R-:W-:Y:S01]  /*0a20*/  IADD3 R2, P1, R2, c[0x0][0x178], RZ ;  /* 0x00005e0002027a10 */ /* 0x000fe20007f3e0ff */
[----:B------:R-:W-:Y:S01]  /*0a30*/  LDS R36, [R8.X4+0x2430] ;  /* 0x0024300008247984 */ /* 0x000fe20000004800 */
[C---:B------:R-:W-:Y:S02]  /*0a40*/  IADD3.X R7, R0.reuse, c[0x0][0x174], RZ, P0, !PT ;  /* 0x00005d0000077a10 */ /* 0x040fe400007fe4ff */
[----:B------:R-:W-:Y:S01]  /*0a50*/  IADD3.X R3, R0, c[0x0][0x17c], RZ, P1, !PT ;  /* 0x00005f0000037a10 */ /* 0x000fe20000ffe4ff */
[----:B------:R-:W-:Y:S04]  /*0a60*/  LDS R9, [R8.X4+0x2630] ;  /* 0x0026300008097984 */ /* 0x000fe80000004800 */
[----:B------:R-:W2:Y:S04]  /*0a70*/  LDG.E.CONSTANT R27, [R6.64+0x400] ;  /* 0x00040004061b7981 */ /* 0x000ea8000c1e9900 */
[----:B------:R-:W2:Y:S04]  /*0a80*/  LDG.E.CONSTANT R28, [R2.64+0x400] ;  /* 0x00040004021c7981 */ /* 0x000ea8000c1e9900 */
[----:B------:R-:W3:Y:S04]  /*0a90*/  LDG.E.CONSTANT R32, [R6.64+0x200] ;  /* 0x0002000406207981 */ /* 0x000ee8000c1e9900 */
[----:B------:R-:W3:Y:S04]  /*0aa0*/  LDG.E.CONSTANT R34, [R2.64+0x200] ;  /* 0x0002000402227981 */ /* 0x000ee8000c1e9900 */
[----:B------:R-:W4:Y:S04]  /*0ab0*/  LDG.E.CONSTANT R18, [R6.64+0x800] ;  /* 0x0008000406127981 */ /* 0x000f28000c1e9900 */
[----:B------:R-:W4:Y:S04]  /*0ac0*/  LDG.E.CONSTANT R33, [R2.64+0x800] ;  /* 0x0008000402217981 */ /* 0x000f28000c1e9900 */
[----:B------:R-:W5:Y:S04]  /*0ad0*/  LDG.E.CONSTANT R16, [R6.64+0x600] ;  /* 0x0006000406107981 */ /* 0x000f68000c1e9900 */
[----:B------:R-:W5:Y:S04]  /*0ae0*/  LDG.E.CONSTANT R35, [R2.64+0x600] ;  /* 0x0006000402237981 */ /* 0x000f68000c1e9900 */
[----:B------:R-:W4:Y:S04]  /*0af0*/  LDG.E.CONSTANT R20, [R6.64+0x1000] ;  /* 0x0010000406147981 */ /* 0x000f28000c1e9900 */
[----:B------:R-:W4:Y:S04]  /*0b00*/  LDG.E.CONSTANT R25, [R2.64+0x1000] ;  /* 0x0010000402197981 */ /* 0x000f28000c1e9900 */
[----:B------:R-:W4:Y:S04]  /*0b10*/  LDG.E.CONSTANT R26, [R6.64+0xa00] ;  /* 0x000a0004061a7981 */ /* 0x000f28000c1e9900 */
[----:B------:R-:W4:Y:S04]  /*0b20*/  LDG.E.CONSTANT R19, [R2.64+0xa00] ;  /* 0x000a000402137981 */ /* 0x000f28000c1e9900 */
[----:B------:R-:W4:Y:S04]  /*0b30*/  LDG.E.CONSTANT R23, [R6.64+0xc00] ;  /* 0x000c000406177981 */ /* 0x000f28000c1e9900 */
[----:B------:R-:W4:Y:S04]  /*0b40*/  LDG.E.CONSTANT R24, [R2.64+0xc00] ;  /* 0x000c000402187981 */ /* 0x000f28000c1e9900 */
[----:B------:R-:W4:Y:S04]  /*0b50*/  LDG.E.CONSTANT R21, [R6.64+0xe00] ;  /* 0x000e000406157981 */ /* 0x000f28000c1e9900 */
[----:B------:R-:W5:Y:S04]  /*0b60*/  LDG.E.CONSTANT R22, [R2.64+0xe00] ;  /* 0x000e000402167981 */ /* 0x000f68000c1e9900 */
[----:B------:R-:W5:Y:S04]  /*0b70*/  LDG.E.CONSTANT R0, [R6.64+0x1200] ;  /* 0x0012000406007981 */ /* 0x000f68000c1e9900 */
[----:B------:R-:W5:Y:S04]  /*0b80*/  LDG.E.CONSTANT R13, [R2.64+0x1200] ;  /* 0x00120004020d7981 */ /* 0x000f68000c1e9900 */
[----:B------:R-:W5:Y:S04]  /*0b90*/  LDG.E.CONSTANT R12, [R6.64+0x1400] ;  /* 0x00140004060c7981 */ /* 0x000f68000c1e9900 */
[----:B------:R-:W5:Y:S04]  /*0ba0*/  LDG.E.CONSTANT R15, [R2.64+0x1400] ;  /* 0x00140004020f7981 */ /* 0x000f68000c1e9900 */
[----:B------:R-:W5:Y:S04]  /*0bb0*/  LDG.E.CONSTANT R14, [R6.64+0x1600] ;  /* 0x00160004060e7981 */ /* 0x000f68000c1e9900 */
[----:B------:R-:W5:Y:S01]  /*0bc0*/  LDG.E.CONSTANT R17, [R2.64+0x1600] ;  /* 0x0016000402117981 */ /* 0x000f62000c1e9900 */
[----:B-1----:R-:W-:-:S04]  /*0bd0*/  FADD R30, -R31, R30 ;  /* 0x0000001e1f1e7221 */ /* 0x002fc80000000100 */
[----:B------:R-:W-:Y:S02]  /*0be0*/  FMUL R29, R30, R11 ;  /* 0x0000000b1e1d7220 */ /* 0x000fe40000400000 */
[----:B------:R-:W0:Y:S02]  /*0bf0*/  LDS R30, [R8.X4+0x430] ;  /* 0x00043000081e7984 */ /* 0x000e240000004800 */
[----:B0-----:R-:W-:-:S04]  /*0c00*/  FADD R30, -R31, R30 ;  /* 0x0000001e1f1e7221 */ /* 0x001fc80000000100 */
[----:B------:R-:W-:Y:S02]  /*0c10*/  FMUL R37, R30, R11 ;  /* 0x0000000b1e257220 */ /* 0x000fe40000400000 */
[----:B------:R-:W0:Y:S02]  /*0c20*/  LDS R30, [R8.X4+0xa30] ;  /* 0x000a3000081e7984 */ /* 0x000e240000004800 */
[----:B0-----:R-:W-:-:S04]  /*0c30*/  FADD R30, -R31, R30 ;  /* 0x0000001e1f1e7221 */ /* 0x001fc80000000100 */
[----:B------:R-:W-:Y:S01]  /*0c40*/  FMUL R30, R30, R11 ;  /* 0x0000000b1e1e7220 */ /* 0x000fe20000400000 */
[----:B--2---:R-:W-:Y:S02]  /*0c50*/  FFMA R27, R37, R27, R28 ;  /* 0x0000001b251b7223 */ /* 0x004fe4000000001c */
[----:B------:R-:W0:Y:S01]  /*0c60*/  LDS R28, [R8.X4+0x830] ;  /* 0x00083000081c7984 */ /* 0x000e220000004800 */
[----:B---3--:R-:W-:-:S03]  /*0c70*/  FFMA R29, R29, R32, R34 ;  /* 0x000000201d1d7223 */ /* 0x008fc60000000022 */
[----:B------:R-:W1:Y:S04]  /*0c80*/  LDS R32, [R8.X4+0x630] ;  /* 0x0006300008207984 */ /* 0x000e680000004800 */
[----:B------:R-:W2:Y:S01]  /*0c90*/  LDS R34, [R8.X4+0xe30] ;  /* 0x000e300008227984 */ /* 0x000ea20000004800 */
[----:B0-----:R-:W-:-:S04]  /*0ca0*/  FADD R28, -R31, R28 ;  /* 0x0000001c1f1c7221 */ /* 0x001fc80000000100 */
[----:B------:R-:W-:Y:S01]  /*0cb0*/  FMUL R28, R28, R11 ;  /* 0x0000000b1c1c7220 */ /* 0x000fe20000400000 */
[----:B-1----:R-:W-:-:S04]  /*0cc0*/  FADD R32, -R31, R32 ;  /* 0x000000201f207221 */ /* 0x002fc80000000100 */
[----:B------:R-:W-:Y:S01]  /*0cd0*/  FMUL R32, R32, R11 ;  /* 0x0000000b20207220 */ /* 0x000fe20000400000 */
[----:B----4-:R-:W-:Y:S02]  /*0ce0*/  FFMA R18, R28, R18, R33 ;  /* 0x000000121c127223 */ /* 0x010fe40000000021 */
[----:B------:R-:W0:Y:S01]  /*0cf0*/  LDS R28, [R8.X4+0x1030] ;  /* 0x00103000081c7984 */ /* 0x000e220000004800 */
[----:B-----5:R-:W-:-:S03]  /*0d00*/  FFMA R16, R32, R16, R35 ;  /* 0x0000001020107223 */ /* 0x020fc60000000023 */
[----:B------:R-:W1:Y:S01]  /*0d10*/  LDS R32, [R8.X4+0xc30] ;  /* 0x000c300008207984 */ /* 0x000e620000004800 */
[----:B--2---:R-:W-:-:S04]  /*0d20*/  FADD R34, -R31, R34 ;  /* 0x000000221f227221 */ /* 0x004fc80000000100 */
[----:B------:R-:W-:Y:S01]  /*0d30*/  FMUL R35, R34, R11 ;  /* 0x0000000b22237220 */ /* 0x000fe20000400000 */
[----:B------:R-:W-:Y:S01]  /*0d40*/  FFMA R19, R30, R26, R19 ;  /* 0x0000001a1e137223 */ /* 0x000fe20000000013 */
[----:B------:R-:W2:Y:S02]  /*0d50*/  LDS R34, [R8.X4+0x1230] ;  /* 0x0012300008227984 */ /* 0x000ea40000004800 */
[----:B------:R-:W-:Y:S02]  /*0d60*/  FFMA R21, R35, R21, R22 ;  /* 0x0000001523157223 */ /* 0x000fe40000000016 */
[----:B------:R-:W3:Y:S04]  /*0d70*/  LDS R35, [R8.X4+0x1630] ;  /* 0x0016300008237984 */ /* 0x000ee80000004800 */
[----:B------:R-:W4:Y:S04]  /*0d80*/  LDS R26, [R8.X4+0x1830] ;  /* 0x00183000081a7984 */ /* 0x000f280000004800 */
[----:B------:R-:W5:Y:S04]  /*0d90*/  LDS R22, [R8.X4+0x1a30] ;  /* 0x001a300008167984 */ /* 0x000f680000004800 */
[----:B------:R-:W5:Y:S01]  /*0da0*/  LDS R30, [R8.X4+0x1c30] ;  /* 0x001c3000081e7984 */ /* 0x000f620000004800 */
[C---:B0-----:R-:W-:Y:S01]  /*0db0*/  FADD R28, -R31.reuse, R28 ;  /* 0x0000001c1f1c7221 */ /* 0x041fe20000000100 */
[----:B-1----:R-:W-:-:S03]  /*0dc0*/  FADD R32, -R31, R32 ;  /* 0x000000201f207221 */ /* 0x002fc60000000100 */
[-C--:B------:R-:W-:Y:S01]  /*0dd0*/  FMUL R28, R28, R11.reuse ;  /* 0x0000000b1c1c7220 */ /* 0x080fe20000400000 */
[----:B------:R-:W-:-:S03]  /*0de0*/  FMUL R33, R32, R11 ;  /* 0x0000000b20217220 */ /* 0x000fc60000400000 */
[----:B------:R-:W-:Y:S01]  /*0df0*/  FFMA R20, R28, R20, R25 ;  /* 0x000000141c147223 */ /* 0x000fe20000000019 */
[----:B------:R-:W0:Y:S01]  /*0e00*/  LDS R32, [R8.X4+0x2030] ;  /* 0x0020300008207984 */ /* 0x000e220000004800 */
[----:B------:R-:W-:-:S03]  /*0e10*/  FFMA R23, R33, R23, R24 ;  /* 0x0000001721177223 */ /* 0x000fc60000000018 */
[----:B------:R-:W1:Y:S04]  /*0e20*/  LDS R25, [R8.X4+0x1430] ;  /* 0x0014300008197984 */ /* 0x000e680000004800 */
[----:B------:R-:W1:Y:S04]  /*0e30*/  LDS R28, [R8.X4+0x1e30] ;  /* 0x001e3000081c7984 */ /* 0x000e680000004800 */
[----:B------:R5:W1:Y:S01]  /*0e40*/  LDS R24, [R8.X4+0x2230] ;  /* 0x0022300008187984 */ /* 0x000a620000004800 */
[C---:B--2---:R-:W-:Y:S01]  /*0e50*/  FADD R33, -R31.reuse, R34 ;  /* 0x000000221f217221 */ /* 0x044fe20000000100 */
[C---:B---3--:R-:W-:Y:S01]  /*0e60*/  FADD R34, -R31.reuse, R35 ;  /* 0x000000231f227221 */ /* 0x048fe20000000100 */
[C---:B----4-:R-:W-:Y:S01]  /*0e70*/  FADD R26, -R31.reuse, R26 ;  /* 0x0000001a1f1a7221 */ /* 0x050fe20000000100 */
[C---:B-----5:R-:W-:Y:S01]  /*0e80*/  FADD R22, -R31.reuse, R22 ;  /* 0x000000161f167221 */ /* 0x060fe20000000100 */
[C---:B------:R-:W-:Y:S01]  /*0e90*/  FADD R30, -R31.reuse, R30 ;  /* 0x0000001e1f1e7221 */ /* 0x040fe20000000100 */
[----:B------:R-:W-:Y:S01]  /*0ea0*/  FADD R36, -R31, R36 ;  /* 0x000000241f247221 */ /* 0x000fe20000000100 */
[----:B------:R-:W-:-:S02]  /*0eb0*/  LEA R8, P0, R4, c[0x0][0x160], 0x1 ;  /* 0x0000580004087a11 */ /* 0x000fc400078008ff */
[----:B------:R-:W-:Y:S02]  /*0ec0*/  F2FP.PACK_AB R27, RZ, R27 ;  /* 0x0000001bff1b723e */ /* 0x000fe400000000ff */
[----:B------:R-:W-:Y:S01]  /*0ed0*/  F2FP.PACK_AB R18, RZ, R18 ;  /* 0x00000012ff12723e */ /* 0x000fe200000000ff */
[----:B------:R-:W-:Y:S01]  /*0ee0*/  FMUL R34, R34, R11 ;  /* 0x0000000b22227220 */ /* 0x000fe20000400000 */
[----:B------:R-:W-:Y:S02]  /*0ef0*/  F2FP.PACK_AB R29, RZ, R29 ;  /* 0x0000001dff1d723e */ /* 0x000fe400000000ff */
[----:B------:R-:W-:Y:S01]  /*0f00*/  PRMT R35, R18, 0x7610, R35 ;  /* 0x0000761012237816 */ /* 0x000fe20000000023 */
[C---:B0-----:R-:W-:Y:S01]  /*0f10*/  FADD R32, -R31.reuse, R32 ;  /* 0x000000201f207221 */ /* 0x041fe20000000100 */
[C---:B-1----:R-:W-:Y:S01]  /*0f20*/  FADD R25, -R31.reuse, R25 ;  /* 0x000000191f197221 */ /* 0x042fe20000000100 */
[----:B------:R-:W-:-:S03]  /*0f30*/  FADD R28, -R31, R28 ;  /* 0x0000001c1f1c7221 */ /* 0x000fc60000000100 */
[-C--:B------:R-:W-:Y:S01]  /*0f40*/  FMUL R25, R25, R11.reuse ;  /* 0x0000000b19197220 */ /* 0x080fe20000400000 */
[C---:B------:R-:W-:Y:S01]  /*0f50*/  FADD R24, -R31.reuse, R24 ;  /* 0x000000181f187221 */ /* 0x040fe20000000100 */
[----:B------:R-:W-:Y:S01]  /*0f60*/  FADD R31, -R31, R9 ;  /* 0x000000091f1f7221 */ /* 0x000fe20000000100 */
[----:B------:R-:W-:Y:S01]  /*0f70*/  LEA.HI.X R9, R4, c[0x0][0x164], R5, 0x1, P0 ;  /* 0x0000590004097a11 */ /* 0x000fe200000f0c05 */
[----:B------:R-:W-:Y:S01]  /*0f80*/  FMUL R4, R33, R11 ;  /* 0x0000000b21047220 */ /* 0x000fe20000400000 */
[----:B------:R-:W-:Y:S01]  /*0f90*/  FFMA R12, R25, R12, R15 ;  /* 0x0000000c190c7223 */ /* 0x000fe2000000000f */
[----:B------:R-:W-:Y:S01]  /*0fa0*/  F2FP.PACK_AB R25, RZ, R19 ;  /* 0x00000013ff19723e */ /* 0x000fe200000000ff */
[----:B------:R-:W-:Y:S01]  /*0fb0*/  FFMA R14, R34, R14, R17 ;  /* 0x0000000e220e7223 */ /* 0x000fe20000000011 */
[----:B------:R-:W-:Y:S01]  /*0fc0*/  FFMA R0, R4, R0, R13 ;  /* 0x0000000004007223 */ /* 0x000fe2000000000d */
[----:B------:R-:W-:Y:S01]  /*0fd0*/  F2FP.PACK_AB R13, RZ, R16 ;  /* 0x00000010ff0d723e */ /* 0x000fe200000000ff */
[----:B------:R0:W2:Y:S01]  /*0fe0*/  LDG.E.CONSTANT R18, [R6.64+0x2600] ;  /* 0x0026000406127981 */ /* 0x0000a2000c1e9900 */
[----:B------:R-:W-:-:S02]  /*0ff0*/  PRMT R5, R27, 0x7610, R5 ;  /* 0x000076101b057816 */ /* 0x000fc40000000005 */
[----:B------:R-:W-:Y:S01]  /*1000*/  F2FP.PACK_AB R27, RZ, R23 ;  /* 0x00000017ff1b723e */ /* 0x000fe200000000ff */
[----:B------:R1:W-:Y:S01]  /*1010*/  STG.E.U16 [R8.64+0x100], R29 ;  /* 0x0001001d08007986 */ /* 0x0003e2000c101504 */
[----:B------:R-:W-:Y:S02]  /*1020*/  PRMT R33, R13, 0x7610, R33 ;  /* 0x000076100d217816 */ /* 0x000fe40000000021 */
[----:B------:R-:W-:Y:S01]  /*1030*/  PRMT R37, R25, 0x7610, R37 ;  /* 0x0000761019257816 */ /* 0x000fe20000000025 */
[----:B------:R3:W-:Y:S01]  /*1040*/  STG.E.U16 [R8.64+0x600], R27 ;  /* 0x0006001b08007986 */ /* 0x0007e2000c101504 */
[-C--:B------:R-:W-:Y:S01]  /*1050*/  FMUL R10, R10, R11.reuse ;  /* 0x0000000b0a0a7220 */ /* 0x080fe20000400000 */
[-C--:B------:R-:W-:Y:S01]  /*1060*/  FMUL R26, R26, R11.reuse ;  /* 0x0000000b1a1a7220 */ /* 0x080fe20000400000 */
[-C--:B------:R-:W-:Y:S01]  /*1070*/  FMUL R22, R22, R11.reuse ;  /* 0x0000000b16167220 */ /* 0x080fe20000400000 */
[----:B------:R0:W4:Y:S01]  /*1080*/  LDG.E.CONSTANT R19, [R6.64+0x1800] ;  /* 0x0018000406137981 */ /* 0x000122000c1e9900 */
[-C--:B------:R-:W-:Y:S01]  /*1090*/  FMUL R30, R30, R11.reuse ;  /* 0x0000000b1e1e7220 */ /* 0x080fe20000400000 */
[-C--:B------:R-:W-:Y:S01]  /*10a0*/  FMUL R28, R28, R11.reuse ;  /* 0x0000000b1c1c7220 */ /* 0x080fe20000400000 */
[-C--:B------:R-:W-:Y:S01]  /*10b0*/  FMUL R32, R32, R11.reuse ;  /* 0x0000000b20207220 */ /* 0x080fe20000400000 */
[----:B------:R0:W5:Y:S01]  /*10c0*/  LDG.E.CONSTANT R16, [R6.64+0x1a00] ;  /* 0x001a000406107981 */ /* 0x000162000c1e9900 */
[-C--:B------:R-:W-:Y:S01]  /*10d0*/  FMUL R24, R24, R11.reuse ;  /* 0x0000000b18187220 */ /* 0x080fe20000400000 */
[-C--:B------:R-:W-:Y:S01]  /*10e0*/  FMUL R36, R36, R11.reuse ;  /* 0x0000000b24247220 */ /* 0x080fe20000400000 */
[----:B------:R-:W-:Y:S01]  /*10f0*/  FMUL R31, R31, R11 ;  /* 0x0000000b1f1f7220 */ /* 0x000fe20000400000 */
[----:B------:R0:W2:Y:S04]  /*1100*/  LDG.E.CONSTANT R15, [R6.64+0x1c00] ;  /* 0x001c0004060f7981 */ /* 0x0000a8000c1e9900 */
[----:B------:R0:W2:Y:S04]  /*1110*/  LDG.E.CONSTANT R4, [R6.64+0x1e00] ;  /* 0x001e000406047981 */ /* 0x0000a8000c1e9900 */
[----:B-1----:R0:W2:Y:S04]  /*1120*/  LDG.E.CONSTANT R29, [R6.64+0x2000] ;  /* 0x00200004061d7981 */ /* 0x0020a8000c1e9900 */
[----:B---3--:R0:W3:Y:S04]  /*1130*/  LDG.E.CONSTANT R27, [R6.64+0x2200] ;  /* 0x00220004061b7981 */ /* 0x0080e8000c1e9900 */
[----:B------:R0:W2:Y:S04]  /*1140*/  LDG.E.CONSTANT R25, [R6.64+0x2400] ;  /* 0x0024000406197981 */ /* 0x0000a8000c1e9900 */
[----:B------:R0:W2:Y:S04]  /*1150*/  LDG.E.CONSTANT R17, [R6.64] ;  /* 0x0000000406117981 */ /* 0x0000a8000c1e9900 */
[----:B------:R1:W-:Y:S04]  /*1160*/  STG.E.U16 [R8.64+0x200], R5 ;  /* 0x0002000508007986 */ /* 0x0003e8000c101504 */
[----:B------:R-:W-:Y:S01]  /*1170*/  STG.E.U16 [R8.64+0x300], R33 ;  /* 0x0003002108007986 */ /* 0x000fe2000c101504 */
[----:B0-----:R-:W-:-:S03]  /*1180*/  F2FP.PACK_AB R7, RZ, R20 ;  /* 0x00000014ff07723e */ /* 0x001fc600000000ff */
[----:B------:R-:W-:Y:S04]  /*1190*/  STG.E.U16 [R8.64+0x400], R35 ;  /* 0x0004002308007986 */ /* 0x000fe8000c101504 */
[----:B------:R0:W-:Y:S04]  /*11a0*/  STG.E.U16 [R8.64+0x500], R37 ;  /* 0x0005002508007986 */ /* 0x0001e8000c101504 */
[----:B------:R-:W4:Y:S04]  /*11b0*/  LDG.E.CONSTANT R23, [R2.64+0x1800] ;  /* 0x0018000402177981 */ /* 0x000f28000c1e9900 */
[----:B------:R-:W5:Y:S04]  /*11c0*/  LDG.E.CONSTANT R11, [R2.64+0x1a00] ;  /* 0x001a0004020b7981 */ /* 0x000f68000c1e9900 */
[----:B-1----:R-:W2:Y:S04]  /*11d0*/  LDG.E.CONSTANT R5, [R2.64+0x1c00] ;  /* 0x001c000402057981 */ /* 0x002ea8000c1e9900 */
[----:B------:R-:W3:Y:S04]  /*11e0*/  LDG.E.CONSTANT R13, [R2.64+0x1e00] ;  /* 0x001e0004020d7981 */ /* 0x000ee8000c1e9900 */
[----:B------:R-:W3:Y:S04]  /*11f0*/  LDG.E.CONSTANT R20, [R2.64+0x2000] ;  /* 0x0020000402147981 */ /* 0x000ee8000c1e9900 */
[----:B0-----:R-:W3:Y:S04]  /*1200*/  LDG.E.CONSTANT R37, [R2.64+0x2200] ;  /* 0x0022000402257981 */ /* 0x001ee8000c1e9900 */
[----:B------:R-:W3:Y:S04]  /*1210*/  LDG.E.CONSTANT R35, [R2.64+0x2400] ;  /* 0x0024000402237981 */ /* 0x000ee8000c1e9900 */
[----:B------:R-:W3:Y:S04]  /*1220*/  LDG.E.CONSTANT R33, [R2.64] ;  /* 0x0000000402217981 */ /* 0x000ee8000c1e9900 */
[----:B------:R-:W3:Y:S01]  /*1230*/  LDG.E.CONSTANT R34, [R2.64+0x2600] ;  /* 0x0026000402227981 */ /* 0x000ee2000c1e9900 */
[----:B------:R-:W-:-:S02]  /*1240*/  F2FP.PACK_AB R21, RZ, R21 ;  /* 0x00000015ff15723e */ /* 0x000fc400000000ff */
[----:B------:R-:W-:Y:S02]  /*1250*/  F2FP.PACK_AB R0, RZ, R0 ;  /* 0x00000000ff00723e */ /* 0x000fe400000000ff */
[----:B------:R-:W-:Y:S02]  /*1260*/  F2FP.PACK_AB R12, RZ, R12 ;  /* 0x0000000cff0c723e */ /* 0x000fe400000000ff */
[----:B------:R-:W-:Y:S01]  /*1270*/  F2FP.PACK_AB R14, RZ, R14 ;  /* 0x0000000eff0e723e */ /* 0x000fe200000000ff */
[----:B------:R-:W-:Y:S04]  /*1280*/  STG.E.U16 [R8.64+0x700], R21 ;  /* 0x0007001508007986 */ /* 0x000fe8000c101504 */
[----:B------:R-:W-:Y:S04]  /*1290*/  STG.E.U16 [R8.64+0x800], R7 ;  /* 0x0008000708007986 */ /* 0x000fe8000c101504 */
[----:B------:R-:W-:Y:S04]  /*12a0*/  STG.E.U16 [R8.64+0x900], R0 ;  /* 0x0009000008007986 */ /* 0x000fe8000c101504 */
[----:B------:R-:W-:Y:S04]  /*12b0*/  STG.E.U16 [R8.64+0xa00], R12 ;  /* 0x000a000c08007986 */ /* 0x000fe8000c101504 */
[----:B------:R-:W-:Y:S01]  /*12c0*/  STG.E.U16 [R8.64+0xb00], R14 ;  /* 0x000b000e08007986 */ /* 0x000fe2000c101504 */
[----:B----4-:R-:W-:Y:S01]  /*12d0*/  FFMA R19, R26, R19, R23 ;  /* 0x000000131a137223 */ /* 0x010fe20000000017 */
[----:B-----5:R-:W-:Y:S01]  /*12e0*/  FFMA R11, R22, R16, R11 ;  /* 0x00000010160b7223 */ /* 0x020fe2000000000b */
[----:B--2---:R-:W-:Y:S01]  /*12f0*/  FFMA R5, R30, R15, R5 ;  /* 0x0000000f1e057223 */ /* 0x004fe20000000005 */
[----:B---3--:R-:W-:Y:S01]  /*1300*/  FFMA R4, R28, R4, R13 ;  /* 0x000000041c047223 */ /* 0x008fe2000000000d */
[----:B------:R-:W-:Y:S01]  /*1310*/  FFMA R20, R32, R29, R20 ;  /* 0x0000001d20147223 */ /* 0x000fe20000000014 */
[----:B------:R-:W-:Y:S01]  /*1320*/  FFMA R24, R24, R27, R37 ;  /* 0x0000001b18187223 */ /* 0x000fe20000000025 */
[----:B------:R-:W-:Y:S01]  /*1330*/  FFMA R25, R36, R25, R35 ;  /* 0x0000001924197223 */ /* 0x000fe20000000023 */
[----:B------:R-:W-:Y:S01]  /*1340*/  FFMA R10, R10, R17, R33 ;  /* 0x000000110a0a7223 */ /* 0x000fe20000000021 */
[----:B------:R-:W-:Y:S01]  /*1350*/  FFMA R18, R31, R18, R34 ;  /* 0x000000121f127223 */ /* 0x000fe20000000022 */
[----:B------:R-:W-:-:S02]  /*1360*/  F2FP.PACK_AB R19, RZ, R19 ;  /* 0x00000013ff13723e */ /* 0x000fc400000000ff */
[----:B------:R-:W-:Y:S02]  /*1370*/  F2FP.PACK_AB R11, RZ, R11 ;  /* 0x0000000bff0b723e */ /* 0x000fe400000000ff */
[----:B------:R-:W-:Y:S02]  /*1380*/  F2FP.PACK_AB R5, RZ, R5 ;  /* 0x00000005ff05723e */ /* 0x000fe400000000ff */
[----:B------:R-:W-:Y:S02]  /*1390*/  F2FP.PACK_AB R4, RZ, R4 ;  /* 0x00000004ff04723e */ /* 0x000fe400000000ff */
[----:B------:R-:W-:Y:S02]  /*13a0*/  F2FP.PACK_AB R20, RZ, R20 ;  /* 0x00000014ff14723e */ /* 0x000fe400000000ff */
[----:B------:R-:W-:Y:S02]  /*13b0*/  F2FP.PACK_AB R24, RZ, R24 ;  /* 0x00000018ff18723e */ /* 0x000fe400000000ff */
[----:B------:R-:W-:-:S02]  /*13c0*/  F2FP.PACK_AB R25, RZ, R25 ;  /* 0x00000019ff19723e */ /* 0x000fc400000000ff */
[----:B------:R-:W-:Y:S02]  /*13d0*/  F2FP.PACK_AB R10, RZ, R10 ;  /* 0x0000000aff0a723e */ /* 0x000fe400000000ff */
[----:B------:R-:W-:Y:S01]  /*13e0*/  F2FP.PACK_AB R18, RZ, R18 ;  /* 0x00000012ff12723e */ /* 0x000fe200000000ff */
[----:B------:R-:W-:Y:S04]  /*13f0*/  STG.E.U16 [R8.64+0xc00], R19 ;  /* 0x000c001308007986 */ /* 0x000fe8000c101504 */
[----:B------:R-:W-:Y:S04]  /*1400*/  STG.E.U16 [R8.64+0xd00], R11 ;  /* 0x000d000b08007986 */ /* 0x000fe8000c101504 */
[----:B------:R-:W-:Y:S04]  /*1410*/  STG.E.U16 [R8.64+0xe00], R5 ;  /* 0x000e000508007986 */ /* 0x000fe8000c101504 */
[----:B------:R-:W-:Y:S04]  /*1420*/  STG.E.U16 [R8.64+0xf00], R4 ;  /* 0x000f000408007986 */ /* 0x000fe8000c101504 */
[----:B------:R-:W-:Y:S04]  /*1430*/  STG.E.U16 [R8.64+0x1000], R20 ;  /* 0x0010001408007986 */ /* 0x000fe8000c101504 */
[----:B------:R-:W-:Y:S04]  /*1440*/  STG.E.U16 [R8.64+0x1100], R24 ;  /* 0x0011001808007986 */ /* 0x000fe8000c101504 */
[----:B------:R-:W-:Y:S04]  /*1450*/  STG.E.U16 [R8.64+0x1200], R25 ;  /* 0x0012001908007986 */ /* 0x000fe8000c101504 */
[----:B------:R-:W-:Y:S04]  /*1460*/  STG.E.U16 [R8.64], R10 ;  /* 0x0000000a08007986 */ /* 0x000fe8000c101504 */
[----:B------:R-:W-:Y:S01]  /*1470*/  STG.E.U16 [R8.64+0x1300], R18 ;  /* 0x0013001208007986 */ /* 0x000fe2000c101504 */
[----:B------:R-:W-:Y:S05]  /*1480*/  EXIT ;  /* 0x000000000000794d */ /* 0x000fea0003800000 */
        .weak           $fused_layer_norm_cast1_kernel$__cuda_sm20_rcp_rn_f32_slowpath
        .type           $fused_layer_norm_cast1_kernel$__cuda_sm20_rcp_rn_f32_slowpath,@function
        .size           $fused_layer_norm_cast1_kernel$__cuda_sm20_rcp_rn_f32_slowpath,($fused_layer_norm_cast1_kernel$__cuda_sm20_sqrt_rn_f32_slowpath - $fused_layer_norm_cast1_kernel$__cuda_sm20_rcp_rn_f32_slowpath)
$fused_layer_norm_cast1_kernel$__cuda_sm20_rcp_rn_f32_slowpath:
[----:B------:R-:W-:-:S04]  /*1490*/  SHF.L.U32 R3, R0, 0x1, RZ ;  /* 0x0000000100037819 */ /* 0x000fc800000006ff */
[----:B------:R-:W-:-:S04]  /*14a0*/  SHF.R.U32.HI R14, RZ, 0x18, R3 ;  /* 0x00000018ff0e7819 */ /* 0x000fc80000011603 */
[----:B------:R-:W-:-:S13]  /*14b0*/  ISETP.NE.U32.AND P0, PT, R14, RZ, PT ;  /* 0x000000ff0e00720c */ /* 0x000fda0003f05070 */
[----:B------:R-:W-:Y:S05]  /*14c0*/  @P0 BRA `(.L_x_4) ;  /* 0x000000b000000947 */ /* 0x000fea0003800000 */
[----:B------:R-:W-:-:S04]  /*14d0*/  SHF.L.U32 R3, R0, 0x1, RZ ;  /* 0x0000000100037819 */ /* 0x000fc800000006ff */
[----:B------:R-:W-:-:S13]  /*14e0*/  ISETP.NE.AND P0, PT, R3, RZ, PT ;  /* 0x000000ff0300720c */ /* 0x000fda0003f05270 */
[----:B------:R0:W1:Y:S01]  /*14f0*/  @!P0 MUFU.RCP R3, R0 ;  /* 0x0000000000038308 */ /* 0x0000620000001000 */
[----:B------:R-:W-:Y:S05]  /*1500*/  @!P0 BRA `(.L_x_5) ;  /* 0x0000029000008947 */ /* 0x000fea0003800000 */
[----:B------:R-:W-:-:S04]  /*1510*/  FFMA R6, R0, 1.84467440737095516160e+19, RZ ;  /* 0x5f80000000067823 */ /* 0x000fc800000000ff */
[----:B-1----:R-:W1:Y:S02]  /*1520*/  MUFU.RCP R3, R6 ;  /* 0x0000000600037308 */ /* 0x002e640000001000 */
[----:B01----:R-:W-:-:S04]  /*1530*/  FFMA R0, R6, R3, -1 ;  /* 0xbf80000006007423 */ /* 0x003fc80000000003 */
[----:B------:R-:W-:-:S04]  /*1540*/  FADD.FTZ R0, -R0, -RZ ;  /* 0x800000ff00007221 */ /* 0x000fc80000010100 */
[----:B------:R-:W-:-:S04]  /*1550*/  FFMA R0, R3, R0, R3 ;  /* 0x0000000003007223 */ /* 0x000fc80000000003 */
[----:B------:R-:W-:Y:S01]  /*1560*/  FFMA R3, R0, 1.84467440737095516160e+19, RZ ;  /* 0x5f80000000037823 */ /* 0x000fe200000000ff */
[----:B------:R-:W-:Y:S05]  /*1570*/  BRA `(.L_x_5) ;  /* 0x0000022000007947 */ /* 0x000fea0003800000 */
.L_x_4:
[----:B------:R-:W-:-:S04]  /*1580*/  IADD3 R16, R14, -0xfd, RZ ;  /* 0xffffff030e107810 */ /* 0x000fc80007ffe0ff */
[----:B------:R-:W-:-:S13]  /*1590*/  ISETP.GT.U32.AND P0, PT, R16, 0x1, PT ;  /* 0x000000011000780c */ /* 0x000fda0003f04070 */
[----:B------:R-:W-:Y:S05]  /*15a0*/  @P0 BRA `(.L_x_6) ;  /* 0x000001e000000947 */ /* 0x000fea0003800000 */
[----:B------:R-:W-:Y:S02]  /*15b0*/  LOP3.LUT R15, R0, 0x7fffff, RZ, 0xc0, !PT ;  /* 0x007fffff000f7812 */ /* 0x000fe400078ec0ff */
[----:B------:R-:W-:Y:S02]  /*15c0*/  MOV R13, 0x3 ;  /* 0x00000003000d7802 */ /* 0x000fe40000000f00 */
[----:B------:R-:W-:Y:S02]  /*15d0*/  LOP3.LUT R3, R15, 0x3f800000, RZ, 0xfc, !PT ;  /* 0x3f8000000f037812 */ /* 0x000fe400078efcff */
[----:B------:R-:W-:Y:S02]  /*15e0*/  SHF.L.U32 R13, R13, R16, RZ ;  /* 0x000000100d0d7219 */ /* 0x000fe400000006ff */
[----:B------:R-:W0:Y:S02]  /*15f0*/  MUFU.RCP R6, R3 ;  /* 0x0000000300067308 */ /* 0x000e240000001000 */
[----:B0-----:R-:W-:-:S04]  /*1600*/  FFMA R7, R3, R6, -1 ;  /* 0xbf80000003077423 */ /* 0x001fc80000000006 */
[----:B------:R-:W-:-:S04]  /*1610*/  FADD.FTZ R7, -R7, -RZ ;  /* 0x800000ff07077221 */ /* 0x000fc80000010100 */
[CCC-:B------:R-:W-:Y:S01]  /*1620*/  FFMA.RM R11, R6.reuse, R7.reuse, R6.reuse ;  /* 0x00000007060b7223 */ /* 0x1c0fe20000004006 */
[----:B------:R-:W-:-:S04]  /*1630*/  FFMA.RP R12, R6, R7, R6 ;  /* 0x00000007060c7223 */ /* 0x000fc80000008006 */
[C---:B------:R-:W-:Y:S02]  /*1640*/  LOP3.LUT R6, R11.reuse, 0x7fffff, RZ, 0xc0, !PT ;  /* 0x007fffff0b067812 */ /* 0x040fe400078ec0ff */
[----:B------:R-:W-:Y:S02]  /*1650*/  FSETP.NEU.FTZ.AND P0, PT, R11, R12, PT ;  /* 0x0000000c0b00720b */ /* 0x000fe40003f1d000 */
[----:B------:R-:W-:Y:S02]  /*1660*/  LOP3.LUT R6, R6, 0x800000, RZ, 0xfc, !PT ;  /* 0x0080000006067812 */ /* 0x000fe400078efcff */
[----:B------:R-:W-:Y:S02]  /*1670*/  SEL R7, RZ, 0xffffffff, !P0 ;  /* 0xffffffffff077807 */ /* 0x000fe40004000000 */
[----:B------:R-:W-:Y:S02]  /*1680*/  LOP3.LUT R13, R13, R6, RZ, 0xc0, !PT ;  /* 0x000000060d0d7212 */ /* 0x000fe400078ec0ff */
[----:B------:R-:W-:-:S02]  /*1690*/  IADD3 R7, -R7, RZ, RZ ;  /* 0x000000ff07077210 */ /* 0x000fc40007ffe1ff */
[-C--:B------:R-:W-:Y:S02]  /*16a0*/  SHF.R.U32.HI R13, RZ, R16.reuse, R13 ;  /* 0x00000010ff0d7219 */ /* 0x080fe4000001160d */
[----:B------:R-:W-:Y:S02]  /*16b0*/  LOP3.LUT P1, RZ, R7, R16, R6, 0xf8, !PT ;  /* 0x0000001007ff7212 */ /* 0x000fe4000782f806 */
[C---:B------:R-:W-:Y:S02]  /*16c0*/  LOP3.LUT P0, RZ, R13.reuse, 0x1, RZ, 0xc0, !PT ;  /* 0x000000010dff7812 */ /* 0x040fe4000780c0ff */
[----:B------:R-:W-:-:S04]  /*16d0*/  LOP3.LUT P2, RZ, R13, 0x2, RZ, 0xc0, !PT ;  /* 0x000000020dff7812 */ /* 0x000fc8000784c0ff */
[----:B------:R-:W-:Y:S02]  /*16e0*/  PLOP3.LUT P0, PT, P0, P1, P2, 0xe0, 0x0 ;  /* 0x000000000000781c */ /* 0x000fe40000703c20 */
[----:B------:R-:W-:Y:S02]  /*16f0*/  ISETP.NE.U32.AND P1, PT, R15, RZ, PT ;  /* 0x000000ff0f00720c */ /* 0x000fe40003f25070 */
[----:B------:R-:W-:-:S04]  /*1700*/  SEL R3, RZ, 0x1, !P0 ;  /* 0x00000001ff037807 */ /* 0x000fc80004000000 */
[----:B------:R-:W-:-:S04]  /*1710*/  IADD3 R3, -R3, RZ, RZ ;  /* 0x000000ff03037210 */ /* 0x000fc80007ffe1ff */
[----:B------:R-:W-:Y:S02]  /*1720*/  ISETP.GE.AND P0, PT, R3, RZ, PT ;  /* 0x000000ff0300720c */ /* 0x000fe40003f06270 */
[----:B------:R-:W-:-:S04]  /*1730*/  IADD3 R3, R14, -0xfc, RZ ;  /* 0xffffff040e037810 */ /* 0x000fc80007ffe0ff */
[----:B------:R-:W-:-:S07]  /*1740*/  SHF.R.U32.HI R3, RZ, R3, R6 ;  /* 0x00000003ff037219 */ /* 0x000fce0000011606 */
[----:B------:R-:W-:-:S04]  /*1750*/  @!P0 IADD3 R3, R3, 0x1, RZ ;  /* 0x0000000103038810 */ /* 0x000fc80007ffe0ff */
[----:B------:R-:W-:-:S04]  /*1760*/  @!P1 SHF.L.U32 R3, R3, 0x1, RZ ;  /* 0x0000000103039819 */ /* 0x000fc800000006ff */
[----:B------:R-:W-:Y:S01]  /*1770*/  LOP3.LUT R3, R3, 0x80000000, R0, 0xf8, !PT ;  /* 0x8000000003037812 */ /* 0x000fe200078ef800 */
[----:B------:R-:W-:Y:S05]  /*1780*/  BRA `(.L_x_5) ;  /* 0x0000001000007947 */ /* 0x000fea0003800000 */
.L_x_6:
[----:B------:R0:W1:Y:S02]  /*1790*/  MUFU.RCP R3, R0 ;  /* 0x0000000000037308 */ /* 0x0000640000001000 */
.L_x_5:
[----:B-1----:R-:W-:Y:S02]  /*17a0*/  MOV R11, R3 ;  /* 0x00000003000b7202 */ /* 0x002fe40000000f00 */
[----:B------:R-:W-:-:S04]  /*17b0*/  MOV R3, 0x0 ;  /* 0x0000000000037802 */ /* 0x000fc80000000f00 */
[----:B------:R-:W-:Y:S05]  /*17c0*/  RET.REL.NODEC R2 `(fused_layer_norm_cast1_kernel) ;  /* 0xffffe83002007950 */ /* 0x000fea0003c3ffff */
        .weak           $fused_layer_norm_cast1_kernel$__cuda_sm20_sqrt_rn_f32_slowpath
        .type           $fused_layer_norm_cast1_kernel$__cuda_sm20_sqrt_rn_f32_slowpath,@function
        .size           $fused_layer_norm_cast1_kernel$__cuda_sm20_sqrt_rn_f32_slowpath,(.L_x_10 - $fused_layer_norm_cast1_kernel$__cuda_sm20_sqrt_rn_f32_slowpath)
$fused_layer_norm_cast1_kernel$__cuda_sm20_sqrt_rn_f32_slowpath:
[----:B------:R-:W-:-:S13]  /*17d0*/  LOP3.LUT P0, RZ, R0, 0x7fffffff, RZ, 0xc0, !PT ;  /* 0x7fffffff00ff7812 */ /* 0x000fda000780c0ff */
[----:B------:R-:W-:Y:S01]  /*17e0*/  @!P0 MOV R2, R0 ;  /* 0x0000000000028202 */ /* 0x000fe20000000f00 */
[----:B------:R-:W-:Y:S05]  /*17f0*/  @!P0 BRA `(.L_x_7) ;  /* 0x0000011000008947 */ /* 0x000fea0003800000 */
[----:B------:R-:W-:-:S13]  /*1800*/  FSETP.GEU.FTZ.AND P0, PT, R0, RZ, PT ;  /* 0x000000ff0000720b */ /* 0x000fda0003f1e000 */
[----:B------:R-:W-:Y:S01]  /*1810*/  @!P0 MOV R2, 0x7fffffff ;  /* 0x7fffffff00028802 */ /* 0x000fe20000000f00 */
[----:B------:R-:W-:Y:S05]  /*1820*/  @!P0 BRA `(.L_x_7) ;  /* 0x000000e000008947 */ /* 0x000fea0003800000 */
[----:B------:R-:W-:-:S13]  /*1830*/  FSETP.GTU.FTZ.AND P0, PT, |R0|, +INF , PT ;  /* 0x7f8000000000780b */ /* 0x000fda0003f1c200 */
[----:B------:R-:W-:Y:S01]  /*1840*/  @P0 FADD.FTZ R2, R0, 1 ;  /* 0x3f80000000020421 */ /* 0x000fe20000010000 */
[----:B------:R-:W-:Y:S05]  /*1850*/  @P0 BRA `(.L_x_7) ;  /* 0x000000b000000947 */ /* 0x000fea0003800000 */
[----:B------:R-:W-:-:S13]  /*1860*/  FSETP.NEU.FTZ.AND P0, PT, |R0|, +INF , PT ;  /* 0x7f8000000000780b */ /* 0x000fda0003f1d200 */
[----:B------:R-:W-:Y:S01]  /*1870*/  @!P0 MOV R2, R0 ;  /* 0x0000000000028202 */ /* 0x000fe20000000f00 */
[----:B------:R-:W-:Y:S05]  /*1880*/  @!P0 BRA `(.L_x_7) ;  /* 0x0000008000008947 */ /* 0x000fea0003800000 */
[----:B------:R-:W-:-:S04]  /*1890*/  FFMA R0, R0, 1.84467440737095516160e+19, RZ ;  /* 0x5f80000000007823 */ /* 0x000fc800000000ff */
[----:B------:R-:W0:Y:S02]  /*18a0*/  MUFU.RSQ R3, R0 ;  /* 0x0000000000037308 */ /* 0x000e240000001400 */
[----:B0-----:R-:W-:Y:S01]  /*18b0*/  FMUL.FTZ R7, R0, R3 ;  /* 0x0000000300077220 */ /* 0x001fe20000410000 */
[----:B------:R-:W-:-:S03]  /*18c0*/  FMUL.FTZ R3, R3, 0.5 ;  /* 0x3f00000003037820 */ /* 0x000fc60000410000 */
[----:B------:R-:W-:-:S04]  /*18d0*/  FADD.FTZ R2, -R7, -RZ ;  /* 0x800000ff07027221 */ /* 0x000fc80000010100 */
[----:B------:R-:W-:-:S04]  /*18e0*/  FFMA R2, R7, R2, R0 ;  /* 0x0000000207027223 */ /* 0x000fc80000000000 */
[----:B------:R-:W-:-:S04]  /*18f0*/  FFMA R2, R2, R3, R7 ;  /* 0x0000000302027223 */ /* 0x000fc80000000007 */
[----:B------:R-:W-:-:S05]  /*1900*/  FMUL.FTZ R2, R2, 2.3283064365386962891e-10 ;  /* 0x2f80000002027820 */ /* 0x000fca0000410000 */
.L_x_7:
[----:B------:R-:W-:Y:S02]  /*1910*/  MOV R0, R2 ;  /* 0x0000000200007202 */ /* 0x000fe40000000f00 */
[----:B------:R-:W-:Y:S02]  /*1920*/  MOV R2, R6 ;  /* 0x0000000600027202 */ /* 0x000fe40000000f00 */
[----:B------:R-:W-:-:S04]  /*1930*/  MOV R3, 0x0 ;  /* 0x0000000000037802 */ /* 0x000fc80000000f00 */
[----:B------:R-:W-:Y:S05]  /*1940*/  RET.REL.NODEC R2 `(fused_layer_norm_cast1_kernel) ;  /* 0xffffe6b002007950 */ /* 0x000fea0003c3ffff */
.L_x_8:
[----:B------:R-:W-:-:S00]  /*1950*/  BRA `(.L_x_8) ;  /* 0xfffffff000007947 */ /* 0x000fc0000383ffff */
[----:B------:R-:W-:-:S00]  /*1960*/  NOP ;  /* 0x0000000000007918 */ /* 0x000fc00000000000 */
        /* <DEDUP_REMOVED lines=9> */
.L_x_10:


//--------------------- .nv.shared.fused_layer_norm_cast1_kernel --------------------------
	.section	.nv.shared.fused_layer_norm_cast1_kernel,"aw",@nobits
	.align	16
.nv.shared.fused_layer_norm_cast1_kernel:
	.zero		48
